//
// Generated by NVIDIA NVVM Compiler
//
// Compiler Build ID: CL-36424714
// Cuda compilation tools, release 13.0, V13.0.88
// Based on NVVM 20.0.0
//

.version 9.0
.target sm_100
.address_size 64

	// .globl	_Z8spmv_csriPKiS0_PKfS2_Pf

.visible .entry _Z8spmv_csriPKiS0_PKfS2_Pf(
	.param .u32 _Z8spmv_csriPKiS0_PKfS2_Pf_param_0,
	.param .u64 .ptr .align 1 _Z8spmv_csriPKiS0_PKfS2_Pf_param_1,
	.param .u64 .ptr .align 1 _Z8spmv_csriPKiS0_PKfS2_Pf_param_2,
	.param .u64 .ptr .align 1 _Z8spmv_csriPKiS0_PKfS2_Pf_param_3,
	.param .u64 .ptr .align 1 _Z8spmv_csriPKiS0_PKfS2_Pf_param_4,
	.param .u64 .ptr .align 1 _Z8spmv_csriPKiS0_PKfS2_Pf_param_5
)
{
	.reg .pred 	%p<11>;
	.reg .b32 	%r<65>;
	.reg .b32 	%f<112>;
	.reg .b64 	%rd<87>;

	ld.param.u32 	%r23, [_Z8spmv_csriPKiS0_PKfS2_Pf_param_0];
	ld.param.u64 	%rd6, [_Z8spmv_csriPKiS0_PKfS2_Pf_param_1];
	ld.param.u64 	%rd8, [_Z8spmv_csriPKiS0_PKfS2_Pf_param_2];
	ld.param.u64 	%rd9, [_Z8spmv_csriPKiS0_PKfS2_Pf_param_3];
	ld.param.u64 	%rd10, [_Z8spmv_csriPKiS0_PKfS2_Pf_param_4];
	ld.param.u64 	%rd7, [_Z8spmv_csriPKiS0_PKfS2_Pf_param_5];
	cvta.to.global.u64 	%rd1, %rd10;
	cvta.to.global.u64 	%rd2, %rd8;
	cvta.to.global.u64 	%rd3, %rd9;
	mov.u32 	%r24, %ctaid.x;
	mov.u32 	%r25, %ntid.x;
	mov.u32 	%r26, %tid.x;
	mad.lo.s32 	%r1, %r24, %r25, %r26;
	setp.ge.s32 	%p1, %r1, %r23;
	@%p1 bra 	$L__BB0_15;
	cvta.to.global.u64 	%rd11, %rd6;
	mul.wide.s32 	%rd12, %r1, 4;
	add.s64 	%rd13, %rd11, %rd12;
	ld.global.u32 	%r60, [%rd13];
	ld.global.u32 	%r3, [%rd13+4];
	setp.ge.s32 	%p2, %r60, %r3;
	mov.f32 	%f111, 0f00000000;
	@%p2 bra 	$L__BB0_14;
	sub.s32 	%r4, %r3, %r60;
	and.b32  	%r5, %r4, 15;
	sub.s32 	%r27, %r60, %r3;
	setp.gt.u32 	%p3, %r27, -16;
	mov.f32 	%f111, 0f00000000;
	@%p3 bra 	$L__BB0_5;
	and.b32  	%r28, %r4, -16;
	neg.s32 	%r58, %r28;
	add.s64 	%rd4, %rd3, 32;
	add.s64 	%rd5, %rd2, 32;
	mov.f32 	%f111, 0f00000000;
$L__BB0_4:
	.pragma "nounroll";
	mul.wide.s32 	%rd14, %r60, 4;
	add.s64 	%rd15, %rd4, %rd14;
	add.s64 	%rd16, %rd5, %rd14;
	ld.global.f32 	%f18, [%rd15+-32];
	ld.global.u32 	%r29, [%rd16+-32];
	mul.wide.s32 	%rd17, %r29, 4;
	add.s64 	%rd18, %rd1, %rd17;
	ld.global.f32 	%f19, [%rd18];
	fma.rn.f32 	%f20, %f18, %f19, %f111;
	ld.global.f32 	%f21, [%rd15+-28];
	ld.global.u32 	%r30, [%rd16+-28];
	mul.wide.s32 	%rd19, %r30, 4;
	add.s64 	%rd20, %rd1, %rd19;
	ld.global.f32 	%f22, [%rd20];
	fma.rn.f32 	%f23, %f21, %f22, %f20;
	ld.global.f32 	%f24, [%rd15+-24];
	ld.global.u32 	%r31, [%rd16+-24];
	mul.wide.s32 	%rd21, %r31, 4;
	add.s64 	%rd22, %rd1, %rd21;
	ld.global.f32 	%f25, [%rd22];
	fma.rn.f32 	%f26, %f24, %f25, %f23;
	ld.global.f32 	%f27, [%rd15+-20];
	ld.global.u32 	%r32, [%rd16+-20];
	mul.wide.s32 	%rd23, %r32, 4;
	add.s64 	%rd24, %rd1, %rd23;
	ld.global.f32 	%f28, [%rd24];
	fma.rn.f32 	%f29, %f27, %f28, %f26;
	ld.global.f32 	%f30, [%rd15+-16];
	ld.global.u32 	%r33, [%rd16+-16];
	mul.wide.s32 	%rd25, %r33, 4;
	add.s64 	%rd26, %rd1, %rd25;
	ld.global.f32 	%f31, [%rd26];
	fma.rn.f32 	%f32, %f30, %f31, %f29;
	ld.global.f32 	%f33, [%rd15+-12];
	ld.global.u32 	%r34, [%rd16+-12];
	mul.wide.s32 	%rd27, %r34, 4;
	add.s64 	%rd28, %rd1, %rd27;
	ld.global.f32 	%f34, [%rd28];
	fma.rn.f32 	%f35, %f33, %f34, %f32;
	ld.global.f32 	%f36, [%rd15+-8];
	ld.global.u32 	%r35, [%rd16+-8];
	mul.wide.s32 	%rd29, %r35, 4;
	add.s64 	%rd30, %rd1, %rd29;
	ld.global.f32 	%f37, [%rd30];
	fma.rn.f32 	%f38, %f36, %f37, %f35;
	ld.global.f32 	%f39, [%rd15+-4];
	ld.global.u32 	%r36, [%rd16+-4];
	mul.wide.s32 	%rd31, %r36, 4;
	add.s64 	%rd32, %rd1, %rd31;
	ld.global.f32 	%f40, [%rd32];
	fma.rn.f32 	%f41, %f39, %f40, %f38;
	ld.global.f32 	%f42, [%rd15];
	ld.global.u32 	%r37, [%rd16];
	mul.wide.s32 	%rd33, %r37, 4;
	add.s64 	%rd34, %rd1, %rd33;
	ld.global.f32 	%f43, [%rd34];
	fma.rn.f32 	%f44, %f42, %f43, %f41;
	ld.global.f32 	%f45, [%rd15+4];
	ld.global.u32 	%r38, [%rd16+4];
	mul.wide.s32 	%rd35, %r38, 4;
	add.s64 	%rd36, %rd1, %rd35;
	ld.global.f32 	%f46, [%rd36];
	fma.rn.f32 	%f47, %f45, %f46, %f44;
	ld.global.f32 	%f48, [%rd15+8];
	ld.global.u32 	%r39, [%rd16+8];
	mul.wide.s32 	%rd37, %r39, 4;
	add.s64 	%rd38, %rd1, %rd37;
	ld.global.f32 	%f49, [%rd38];
	fma.rn.f32 	%f50, %f48, %f49, %f47;
	ld.global.f32 	%f51, [%rd15+12];
	ld.global.u32 	%r40, [%rd16+12];
	mul.wide.s32 	%rd39, %r40, 4;
	add.s64 	%rd40, %rd1, %rd39;
	ld.global.f32 	%f52, [%rd40];
	fma.rn.f32 	%f53, %f51, %f52, %f50;
	ld.global.f32 	%f54, [%rd15+16];
	ld.global.u32 	%r41, [%rd16+16];
	mul.wide.s32 	%rd41, %r41, 4;
	add.s64 	%rd42, %rd1, %rd41;
	ld.global.f32 	%f55, [%rd42];
	fma.rn.f32 	%f56, %f54, %f55, %f53;
	ld.global.f32 	%f57, [%rd15+20];
	ld.global.u32 	%r42, [%rd16+20];
	mul.wide.s32 	%rd43, %r42, 4;
	add.s64 	%rd44, %rd1, %rd43;
	ld.global.f32 	%f58, [%rd44];
	fma.rn.f32 	%f59, %f57, %f58, %f56;
	ld.global.f32 	%f60, [%rd15+24];
	ld.global.u32 	%r43, [%rd16+24];
	mul.wide.s32 	%rd45, %r43, 4;
	add.s64 	%rd46, %rd1, %rd45;
	ld.global.f32 	%f61, [%rd46];
	fma.rn.f32 	%f62, %f60, %f61, %f59;
	ld.global.f32 	%f63, [%rd15+28];
	ld.global.u32 	%r44, [%rd16+28];
	mul.wide.s32 	%rd47, %r44, 4;
	add.s64 	%rd48, %rd1, %rd47;
	ld.global.f32 	%f64, [%rd48];
	fma.rn.f32 	%f111, %f63, %f64, %f62;
	add.s32 	%r60, %r60, 16;
	add.s32 	%r58, %r58, 16;
	setp.ne.s32 	%p4, %r58, 0;
	@%p4 bra 	$L__BB0_4;
$L__BB0_5:
	setp.eq.s32 	%p5, %r5, 0;
	@%p5 bra 	$L__BB0_14;
	and.b32  	%r12, %r4, 7;
	setp.lt.u32 	%p6, %r5, 8;
	@%p6 bra 	$L__BB0_8;
	mul.wide.s32 	%rd49, %r60, 4;
	add.s64 	%rd50, %rd3, %rd49;
	ld.global.f32 	%f66, [%rd50];
	add.s64 	%rd51, %rd2, %rd49;
	ld.global.u32 	%r45, [%rd51];
	mul.wide.s32 	%rd52, %r45, 4;
	add.s64 	%rd53, %rd1, %rd52;
	ld.global.f32 	%f67, [%rd53];
	fma.rn.f32 	%f68, %f66, %f67, %f111;
	ld.global.f32 	%f69, [%rd50+4];
	ld.global.u32 	%r46, [%rd51+4];
	mul.wide.s32 	%rd54, %r46, 4;
	add.s64 	%rd55, %rd1, %rd54;
	ld.global.f32 	%f70, [%rd55];
	fma.rn.f32 	%f71, %f69, %f70, %f68;
	ld.global.f32 	%f72, [%rd50+8];
	ld.global.u32 	%r47, [%rd51+8];
	mul.wide.s32 	%rd56, %r47, 4;
	add.s64 	%rd57, %rd1, %rd56;
	ld.global.f32 	%f73, [%rd57];
	fma.rn.f32 	%f74, %f72, %f73, %f71;
	ld.global.f32 	%f75, [%rd50+12];
	ld.global.u32 	%r48, [%rd51+12];
	mul.wide.s32 	%rd58, %r48, 4;
	add.s64 	%rd59, %rd1, %rd58;
	ld.global.f32 	%f76, [%rd59];
	fma.rn.f32 	%f77, %f75, %f76, %f74;
	ld.global.f32 	%f78, [%rd50+16];
	ld.global.u32 	%r49, [%rd51+16];
	mul.wide.s32 	%rd60, %r49, 4;
	add.s64 	%rd61, %rd1, %rd60;
	ld.global.f32 	%f79, [%rd61];
	fma.rn.f32 	%f80, %f78, %f79, %f77;
	ld.global.f32 	%f81, [%rd50+20];
	ld.global.u32 	%r50, [%rd51+20];
	mul.wide.s32 	%rd62, %r50, 4;
	add.s64 	%rd63, %rd1, %rd62;
	ld.global.f32 	%f82, [%rd63];
	fma.rn.f32 	%f83, %f81, %f82, %f80;
	ld.global.f32 	%f84, [%rd50+24];
	ld.global.u32 	%r51, [%rd51+24];
	mul.wide.s32 	%rd64, %r51, 4;
	add.s64 	%rd65, %rd1, %rd64;
	ld.global.f32 	%f85, [%rd65];
	fma.rn.f32 	%f86, %f84, %f85, %f83;
	ld.global.f32 	%f87, [%rd50+28];
	ld.global.u32 	%r52, [%rd51+28];
	mul.wide.s32 	%rd66, %r52, 4;
	add.s64 	%rd67, %rd1, %rd66;
	ld.global.f32 	%f88, [%rd67];
	fma.rn.f32 	%f111, %f87, %f88, %f86;
	add.s32 	%r60, %r60, 8;
$L__BB0_8:
	setp.eq.s32 	%p7, %r12, 0;
	@%p7 bra 	$L__BB0_14;
	and.b32  	%r15, %r4, 3;
	setp.lt.u32 	%p8, %r12, 4;
	@%p8 bra 	$L__BB0_11;
	mul.wide.s32 	%rd68, %r60, 4;
	add.s64 	%rd69, %rd3, %rd68;
	ld.global.f32 	%f90, [%rd69];
	add.s64 	%rd70, %rd2, %rd68;
	ld.global.u32 	%r53, [%rd70];
	mul.wide.s32 	%rd71, %r53, 4;
	add.s64 	%rd72, %rd1, %rd71;
	ld.global.f32 	%f91, [%rd72];
	fma.rn.f32 	%f92, %f90, %f91, %f111;
	ld.global.f32 	%f93, [%rd69+4];
	ld.global.u32 	%r54, [%rd70+4];
	mul.wide.s32 	%rd73, %r54, 4;
	add.s64 	%rd74, %rd1, %rd73;
	ld.global.f32 	%f94, [%rd74];
	fma.rn.f32 	%f95, %f93, %f94, %f92;
	ld.global.f32 	%f96, [%rd69+8];
	ld.global.u32 	%r55, [%rd70+8];
	mul.wide.s32 	%rd75, %r55, 4;
	add.s64 	%rd76, %rd1, %rd75;
	ld.global.f32 	%f97, [%rd76];
	fma.rn.f32 	%f98, %f96, %f97, %f95;
	ld.global.f32 	%f99, [%rd69+12];
	ld.global.u32 	%r56, [%rd70+12];
	mul.wide.s32 	%rd77, %r56, 4;
	add.s64 	%rd78, %rd1, %rd77;
	ld.global.f32 	%f100, [%rd78];
	fma.rn.f32 	%f111, %f99, %f100, %f98;
	add.s32 	%r60, %r60, 4;
$L__BB0_11:
	setp.eq.s32 	%p9, %r15, 0;
	@%p9 bra 	$L__BB0_14;
	neg.s32 	%r63, %r15;
$L__BB0_13:
	.pragma "nounroll";
	mul.wide.s32 	%rd79, %r60, 4;
	add.s64 	%rd80, %rd2, %rd79;
	add.s64 	%rd81, %rd3, %rd79;
	ld.global.f32 	%f101, [%rd81];
	ld.global.u32 	%r57, [%rd80];
	mul.wide.s32 	%rd82, %r57, 4;
	add.s64 	%rd83, %rd1, %rd82;
	ld.global.f32 	%f102, [%rd83];
	fma.rn.f32 	%f111, %f101, %f102, %f111;
	add.s32 	%r60, %r60, 1;
	add.s32 	%r63, %r63, 1;
	setp.ne.s32 	%p10, %r63, 0;
	@%p10 bra 	$L__BB0_13;
$L__BB0_14:
	cvta.to.global.u64 	%rd84, %rd7;
	add.s64 	%rd86, %rd84, %rd12;
	st.global.f32 	[%rd86], %f111;
$L__BB0_15:
	ret;

}


// ===== COMPILED SASS (sm_100) =====

	.target	sm_100

	.elftype	@"ET_EXEC"


//--------------------- .note.nv.tkinfo           --------------------------
	.section	.note.nv.tkinfo,"",@"SHT_NOTE"
	.sectionflags	@"SHF_NOTE_NV_TKINFO"
	.tkinfo
        /*0018*/ 	.word	0x00000002
        /*0030*/ 	.string	""
        /*0030*/ 	.string	"ptxas"
        /*0030*/ 	.string	"Cuda compilation tools, release 13.0, V13.0.88"
        /*0030*/ 	.string	"Build cuda_13.0.r13.0/compiler.36424714_0"
        /*0030*/ 	.string	"-arch sm_100 -m 64 "



//--------------------- .note.nv.cuinfo           --------------------------
	.section	.note.nv.cuinfo,"",@"SHT_NOTE"
	.sectionflags	@"SHF_NOTE_NV_CUINFO"
        /*0018*/ 	.short	0x0002
        /*001a*/ 	.short	0x0064
        /*001c*/ 	.short	0x0082
	.zero		2


//--------------------- .nv.info                  --------------------------
	.section	.nv.info,"",@"SHT_CUDA_INFO"
	.align	4


	//----- nvinfo : EIATTR_REGCOUNT
	.align		4
        /*0000*/ 	.byte	0x04, 0x2f
        /*0002*/ 	.short	(.L_1 - .L_0)
	.align		4
.L_0:
        /*0004*/ 	.word	index@(_Z8spmv_csriPKiS0_PKfS2_Pf)
        /*0008*/ 	.word	0x00000020


	//----- nvinfo : EIATTR_FRAME_SIZE
	.align		4
.L_1:
        /*000c*/ 	.byte	0x04, 0x11
        /*000e*/ 	.short	(.L_3 - .L_2)
	.align		4
.L_2:
        /*0010*/ 	.word	index@(_Z8spmv_csriPKiS0_PKfS2_Pf)
        /*0014*/ 	.word	0x00000000


	//----- nvinfo : EIATTR_MIN_STACK_SIZE
	.align		4
.L_3:
        /*0018*/ 	.byte	0x04, 0x12
        /*001a*/ 	.short	(.L_5 - .L_4)
	.align		4
.L_4:
        /*001c*/ 	.word	index@(_Z8spmv_csriPKiS0_PKfS2_Pf)
        /*0020*/ 	.word	0x00000000
.L_5:


//--------------------- .nv.compat                --------------------------
	.section	.nv.compat,"",@"SHT_CUDA_COMPAT_INFO"
	.align	4
        /*0000*/ 	.byte	0x02, 0x09, 0x00, 0x00, 0x02, 0x02, 0x01, 0x00, 0x02, 0x05, 0x05, 0x00, 0x03, 0x07, 0x01, 0x01
        /*0010*/ 	.byte	0x02, 0x03, 0x00, 0x00, 0x02, 0x06, 0x01, 0x00, 0x04, 0x0b, 0x08, 0x00, 0x09, 0x00, 0x00, 0x00
        /*0020*/ 	.byte	0x00, 0x00, 0x00, 0x00


//--------------------- .nv.info._Z8spmv_csriPKiS0_PKfS2_Pf --------------------------
	.section	.nv.info._Z8spmv_csriPKiS0_PKfS2_Pf,"",@"SHT_CUDA_INFO"
	.sectionflags	@""
	.align	4


	//----- nvinfo : EIATTR_CUDA_API_VERSION
	.align		4
        /*0000*/ 	.byte	0x04, 0x37
        /*0002*/ 	.short	(.L_7 - .L_6)
.L_6:
        /*0004*/ 	.word	0x00000082


	//----- nvinfo : EIATTR_KPARAM_INFO
	.align		4
.L_7:
        /*0008*/ 	.byte	0x04, 0x17
        /*000a*/ 	.short	(.L_9 - .L_8)
.L_8:
        /*000c*/ 	.word	0x00000000
        /*0010*/ 	.short	0x0005
        /*0012*/ 	.short	0x0028
        /*0014*/ 	.byte	0x00, 0xf5, 0x21, 0x00


	//----- nvinfo : EIATTR_KPARAM_INFO
	.align		4
.L_9:
        /*0018*/ 	.byte	0x04, 0x17
        /*001a*/ 	.short	(.L_11 - .L_10)
.L_10:
        /*001c*/ 	.word	0x00000000
        /*0020*/ 	.short	0x0004
        /*0022*/ 	.short	0x0020
        /*0024*/ 	.byte	0x00, 0xf5, 0x21, 0x00


	//----- nvinfo : EIATTR_KPARAM_INFO
	.align		4
.L_11:
        /*0028*/ 	.byte	0x04, 0x17
        /*002a*/ 	.short	(.L_13 - .L_12)
.L_12:
        /*002c*/ 	.word	0x00000000
        /*0030*/ 	.short	0x0003
        /*0032*/ 	.short	0x0018
        /*0034*/ 	.byte	0x00, 0xf5, 0x21, 0x00


	//----- nvinfo : EIATTR_KPARAM_INFO
	.align		4
.L_13:
        /*0038*/ 	.byte	0x04, 0x17
        /*003a*/ 	.short	(.L_15 - .L_14)
.L_14:
        /*003c*/ 	.word	0x00000000
        /*0040*/ 	.short	0x0002
        /*0042*/ 	.short	0x0010
        /*0044*/ 	.byte	0x00, 0xf5, 0x21, 0x00


	//----- nvinfo : EIATTR_KPARAM_INFO
	.align		4
.L_15:
        /*0048*/ 	.byte	0x04, 0x17
        /*004a*/ 	.short	(.L_17 - .L_16)
.L_16:
        /*004c*/ 	.word	0x00000000
        /*0050*/ 	.short	0x0001
        /*0052*/ 	.short	0x0008
        /*0054*/ 	.byte	0x00, 0xf5, 0x21, 0x00


	//----- nvinfo : EIATTR_KPARAM_INFO
	.align		4
.L_17:
        /*0058*/ 	.byte	0x04, 0x17
        /*005a*/ 	.short	(.L_19 - .L_18)
.L_18:
        /*005c*/ 	.word	0x00000000
        /*0060*/ 	.short	0x0000
        /*0062*/ 	.short	0x0000
        /*0064*/ 	.byte	0x00, 0xf0, 0x11, 0x00


	//----- nvinfo : EIATTR_SPARSE_MMA_MASK
	.align		4
.L_19:
        /*0068*/ 	.byte	0x03, 0x50
        /*006a*/ 	.short	0x0000


	//----- nvinfo : EIATTR_MAXREG_COUNT
	.align		4
        /*006c*/ 	.byte	0x03, 0x1b
        /*006e*/ 	.short	0x00ff


	//----- nvinfo : EIATTR_MERCURY_ISA_VERSION
	.align		4
        /*0070*/ 	.byte	0x03, 0x5f
        /*0072*/ 	.short	0x0101


	//----- nvinfo : EIATTR_VRC_CTA_INIT_COUNT
	.align		4
        /*0074*/ 	.byte	0x02, 0x4a
	.zero		1
	.zero		1


	//----- nvinfo : EIATTR_EXIT_INSTR_OFFSETS
	.align		4
        /*0078*/ 	.byte	0x04, 0x1c
        /*007a*/ 	.short	(.L_21 - .L_20)


	//   ....[0]....
.L_20:
        /*007c*/ 	.word	0x00000070


	//   ....[1]....
        /*0080*/ 	.word	0x00000e50


	//----- nvinfo : EIATTR_CRS_STACK_SIZE
	.align		4
.L_21:
        /*0084*/ 	.byte	0x04, 0x1e
        /*0086*/ 	.short	(.L_23 - .L_22)
.L_22:
        /*0088*/ 	.word	0x00000000


	//----- nvinfo : EIATTR_CBANK_PARAM_SIZE
	.align		4
.L_23:
        /*008c*/ 	.byte	0x03, 0x19
        /*008e*/ 	.short	0x0030


	//----- nvinfo : EIATTR_PARAM_CBANK
	.align		4
        /*0090*/ 	.byte	0x04, 0x0a
        /*0092*/ 	.short	(.L_25 - .L_24)
	.align		4
.L_24:
        /*0094*/ 	.word	index@(.nv.constant0._Z8spmv_csriPKiS0_PKfS2_Pf)
        /*0098*/ 	.short	0x0380
        /*009a*/ 	.short	0x0030


	//----- nvinfo : EIATTR_SW_WAR
	.align		4
.L_25:
        /*009c*/ 	.byte	0x04, 0x36
        /*009e*/ 	.short	(.L_27 - .L_26)
.L_26:
        /*00a0*/ 	.word	0x00000008
.L_27:


//--------------------- .nv.callgraph             --------------------------
	.section	.nv.callgraph,"",@"SHT_CUDA_CALLGRAPH"
	.align	4
	.sectionentsize	8
	.align		4
        /*0000*/ 	.word	0x00000000
	.align		4
        /*0004*/ 	.word	0xffffffff
	.align		4
        /*0008*/ 	.word	0x00000000
	.align		4
        /*000c*/ 	.word	0xfffffffe
	.align		4
        /*0010*/ 	.word	0x00000000
	.align		4
        /*0014*/ 	.word	0xfffffffd
	.align		4
        /*0018*/ 	.word	0x00000000
	.align		4
        /*001c*/ 	.word	0xfffffffc


//--------------------- .text._Z8spmv_csriPKiS0_PKfS2_Pf --------------------------
	.section	.text._Z8spmv_csriPKiS0_PKfS2_Pf,"ax",@progbits
	.align	128
        .global         _Z8spmv_csriPKiS0_PKfS2_Pf
        .type           _Z8spmv_csriPKiS0_PKfS2_Pf,@function
        .size           _Z8spmv_csriPKiS0_PKfS2_Pf,(.L_x_11 - _Z8spmv_csriPKiS0_PKfS2_Pf)
        .other          _Z8spmv_csriPKiS0_PKfS2_Pf,@"STO_CUDA_ENTRY STV_DEFAULT"
_Z8spmv_csriPKiS0_PKfS2_Pf:
.text._Z8spmv_csriPKiS0_PKfS2_Pf:
[----:B------:R-:W-:Y:S01]  /*0000*/  LDC R1, c[0x0][0x37c] ;  /* 0x0000df00ff017b82 */ /* 0x000fe20000000800 */
[----:B------:R-:W0:Y:S07]  /*0010*/  S2R R3, SR_TID.X ;  /* 0x0000000000037919 */ /* 0x000e2e0000002100 */
[----:B------:R-:W0:Y:S01]  /*0020*/  S2UR UR4, SR_CTAID.X ;  /* 0x00000000000479c3 */ /* 0x000e220000002500 */
[----:B------:R-:W1:Y:S07]  /*0030*/  LDCU UR5, c[0x0][0x380] ;  /* 0x00007000ff0577ac */ /* 0x000e6e0008000800 */
[----:B------:R-:W0:Y:S02]  /*0040*/  LDC R0, c[0x0][0x360] ;  /* 0x0000d800ff007b82 */ /* 0x000e240000000800 */
[----:B0-----:R-:W-:-:S05]  /*0050*/  IMAD R0, R0, UR4, R3 ;  /* 0x0000000400007c24 */ /* 0x001fca000f8e0203 */
[----:B-1----:R-:W-:-:S13]  /*0060*/  ISETP.GE.AND P0, PT, R0, UR5, PT ;  /* 0x0000000500007c0c */ /* 0x002fda000bf06270 */
[----:B------:R-:W-:Y:S05]  /*0070*/  @P0 EXIT ;  /* 0x000000000000094d */ /* 0x000fea0003800000 */
[----:B------:R-:W0:Y:S01]  /*0080*/  LDC.64 R2, c[0x0][0x388] ;  /* 0x0000e200ff027b82 */ /* 0x000e220000000a00 */
[----:B------:R-:W1:Y:S01]  /*0090*/  LDCU.64 UR4, c[0x0][0x358] ;  /* 0x00006b00ff0477ac */ /* 0x000e620008000a00 */
[----:B0-----:R-:W-:-:S05]  /*00a0*/  IMAD.WIDE R2, R0, 0x4, R2 ;  /* 0x0000000400027825 */ /* 0x001fca00078e0202 */
[----:B-1----:R-:W2:Y:S04]  /*00b0*/  LDG.E R4, desc[UR4][R2.64] ;  /* 0x0000000402047981 */ /* 0x002ea8000c1e1900 */
[----:B------:R-:W2:Y:S01]  /*00c0*/  LDG.E R8, desc[UR4][R2.64+0x4] ;  /* 0x0000040402087981 */ /* 0x000ea2000c1e1900 */
[----:B------:R-:W-:Y:S01]  /*00d0*/  BSSY.RECONVERGENT B0, `(.L_x_0) ;  /* 0x00000d4000007945 */ /* 0x000fe20003800200 */
[----:B------:R-:W-:Y:S01]  /*00e0*/  HFMA2 R6, -RZ, RZ, 0, 0 ;  /* 0x00000000ff067431 */ /* 0x000fe200000001ff */
[----:B--2---:R-:W-:-:S13]  /*00f0*/  ISETP.GE.AND P0, PT, R4, R8, PT ;  /* 0x000000080400720c */ /* 0x004fda0003f06270 */
[----:B------:R-:W-:Y:S05]  /*0100*/  @P0 BRA `(.L_x_1) ;  /* 0x0000000c00400947 */ /* 0x000fea0003800000 */
[----:B------:R-:W-:Y:S01]  /*0110*/  MOV R3, R4 ;  /* 0x0000000400037202 */ /* 0x000fe20000000f00 */
[----:B------:R-:W-:Y:S01]  /*0120*/  BSSY.RECONVERGENT B1, `(.L_x_2) ;  /* 0x0000068000017945 */ /* 0x000fe20003800200 */
[----:B------:R-:W-:Y:S02]  /*0130*/  MOV R6, RZ ;  /* 0x000000ff00067202 */ /* 0x000fe40000000f00 */
[CC--:B------:R-:W-:Y:S02]  /*0140*/  IADD3 R4, PT, PT, R8.reuse, -R3.reuse, RZ ;  /* 0x8000000308047210 */ /* 0x0c0fe40007ffe0ff */
[----:B------:R-:W-:Y:S02]  /*0150*/  IADD3 R8, PT, PT, -R8, R3, RZ ;  /* 0x0000000308087210 */ /* 0x000fe40007ffe1ff */
[----:B------:R-:W-:Y:S02]  /*0160*/  LOP3.LUT R5, R4, 0xf, RZ, 0xc0, !PT ;  /* 0x0000000f04057812 */ /* 0x000fe400078ec0ff */
[----:B------:R-:W-:-:S02]  /*0170*/  ISETP.GT.U32.AND P1, PT, R8, -0x10, PT ;  /* 0xfffffff00800780c */ /* 0x000fc40003f24070 */
[----:B------:R-:W-:-:S11]  /*0180*/  ISETP.NE.AND P0, PT, R5, RZ, PT ;  /* 0x000000ff0500720c */ /* 0x000fd60003f05270 */
[----:B------:R-:W-:Y:S05]  /*0190*/  @P1 BRA `(.L_x_3) ;  /* 0x0000000400801947 */ /* 0x000fea0003800000 */
[----:B------:R-:W0:Y:S01]  /*01a0*/  LDC.64 R12, c[0x0][0x390] ;  /* 0x0000e400ff0c7b82 */ /* 0x000e220000000a00 */
[----:B------:R-:W-:Y:S02]  /*01b0*/  LOP3.LUT R2, R4, 0xfffffff0, RZ, 0xc0, !PT ;  /* 0xfffffff004027812 */ /* 0x000fe400078ec0ff */
[----:B------:R-:W-:Y:S02]  /*01c0*/  MOV R6, RZ ;  /* 0x000000ff00067202 */ /* 0x000fe40000000f00 */
[----:B------:R-:W-:-:S03]  /*01d0*/  IADD3 R2, PT, PT, -R2, RZ, RZ ;  /* 0x000000ff02027210 */ /* 0x000fc60007ffe1ff */
[----:B------:R-:W1:Y:S01]  /*01e0*/  LDC.64 R14, c[0x0][0x398] ;  /* 0x0000e600ff0e7b82 */ /* 0x000e620000000a00 */
[----:B0-----:R-:W-:-:S04]  /*01f0*/  IADD3 R12, P2, PT, R12, 0x20, RZ ;  /* 0x000000200c0c7810 */ /* 0x001fc80007f5e0ff */
[----:B------:R-:W-:Y:S02]  /*0200*/  IADD3.X R13, PT, PT, RZ, R13, RZ, P2, !PT ;  /* 0x0000000dff0d7210 */ /* 0x000fe400017fe4ff */
[----:B-1----:R-:W-:-:S04]  /*0210*/  IADD3 R14, P1, PT, R14, 0x20, RZ ;  /* 0x000000200e0e7810 */ /* 0x002fc80007f3e0ff */
[----:B------:R-:W-:-:S09]  /*0220*/  IADD3.X R15, PT, PT, RZ, R15, RZ, P1, !PT ;  /* 0x0000000fff0f7210 */ /* 0x000fd20000ffe4ff */
.L_x_4:
[C---:B------:R-:W-:Y:S01]  /*0230*/  IMAD.WIDE R20, R3.reuse, 0x4, R12 ;  /* 0x0000000403147825 */ /* 0x040fe200078e020c */
[----:B------:R-:W0:Y:S04]  /*0240*/  LDC.64 R16, c[0x0][0x3a0] ;  /* 0x0000e800ff107b82 */ /* 0x000e280000000a00 */
[----:B------:R-:W0:Y:S04]  /*0250*/  LDG.E R11, desc[UR4][R20.64+-0x20] ;  /* 0xffffe004140b7981 */ /* 0x000e28000c1e1900 */
[----:B------:R-:W2:Y:S04]  /*0260*/  LDG.E R23, desc[UR4][R20.64+-0x1c] ;  /* 0xffffe40414177981 */ /* 0x000ea8000c1e1900 */
[----:B------:R-:W3:Y:S01]  /*0270*/  LDG.E R9, desc[UR4][R20.64+-0x18] ;  /* 0xffffe80414097981 */ /* 0x000ee2000c1e1900 */
[----:B------:R-:W-:-:S03]  /*0280*/  IMAD.WIDE R26, R3, 0x4, R14 ;  /* 0x00000004031a7825 */ /* 0x000fc600078e020e */
[----:B------:R-:W4:Y:S04]  /*0290*/  LDG.E R25, desc[UR4][R20.64+-0x14] ;  /* 0xffffec0414197981 */ /* 0x000f28000c1e1900 */
[----:B------:R-:W5:Y:S04]  /*02a0*/  LDG.E R19, desc[UR4][R26.64+-0x20] ;  /* 0xffffe0041a137981 */ /* 0x000f68000c1e1900 */
[----:B------:R-:W5:Y:S04]  /*02b0*/  LDG.E R18, desc[UR4][R26.64+-0x1c] ;  /* 0xffffe4041a127981 */ /* 0x000f68000c1e1900 */
[----:B------:R-:W5:Y:S01]  /*02c0*/  LDG.E R29, desc[UR4][R20.64+-0x10] ;  /* 0xfffff004141d7981 */ /* 0x000f62000c1e1900 */
[----:B0-----:R-:W-:-:S06]  /*02d0*/  IMAD.WIDE R10, R11, 0x4, R16 ;  /* 0x000000040b0a7825 */ /* 0x001fcc00078e0210 */
[----:B------:R-:W5:Y:S01]  /*02e0*/  LDG.E R10, desc[UR4][R10.64] ;  /* 0x000000040a0a7981 */ /* 0x000f62000c1e1900 */
[----:B--2---:R-:W-:-:S05]  /*02f0*/  IMAD.WIDE R22, R23, 0x4, R16 ;  /* 0x0000000417167825 */ /* 0x004fca00078e0210 */
[----:B------:R-:W2:Y:S01]  /*0300*/  LDG.E R7, desc[UR4][R22.64] ;  /* 0x0000000416077981 */ /* 0x000ea2000c1e1900 */
[----:B---3--:R-:W-:-:S03]  /*0310*/  IMAD.WIDE R8, R9, 0x4, R16 ;  /* 0x0000000409087825 */ /* 0x008fc600078e0210 */
[----:B------:R-:W3:Y:S01]  /*0320*/  LDG.E R11, desc[UR4][R26.64+-0x18] ;  /* 0xffffe8041a0b7981 */ /* 0x000ee2000c1e1900 */
[----:B----4-:R-:W-:-:S03]  /*0330*/  IMAD.WIDE R24, R25, 0x4, R16 ;  /* 0x0000000419187825 */ /* 0x010fc600078e0210 */
[----:B------:R-:W3:Y:S04]  /*0340*/  LDG.E R8, desc[UR4][R8.64] ;  /* 0x0000000408087981 */ /* 0x000ee8000c1e1900 */
[----:B------:R-:W4:Y:S04]  /*0350*/  LDG.E R23, desc[UR4][R20.64+-0xc] ;  /* 0xfffff40414177981 */ /* 0x000f28000c1e1900 */
[----:B------:R-:W4:Y:S01]  /*0360*/  LDG.E R9, desc[UR4][R20.64+-0x8] ;  /* 0xfffff80414097981 */ /* 0x000f22000c1e1900 */
[----:B-----5:R-:W-:-:S03]  /*0370*/  FFMA R28, R19, R10, R6 ;  /* 0x0000000a131c7223 */ /* 0x020fc60000000006 */
[----:B------:R-:W5:Y:S04]  /*0380*/  LDG.E R6, desc[UR4][R24.64] ;  /* 0x0000000418067981 */ /* 0x000f68000c1e1900 */
[----:B------:R-:W5:Y:S01]  /*0390*/  LDG.E R19, desc[UR4][R26.64+-0x14] ;  /* 0xffffec041a137981 */ /* 0x000f62000c1e1900 */
[----:B--2---:R-:W-:Y:S01]  /*03a0*/  FFMA R22, R18, R7, R28 ;  /* 0x0000000712167223 */ /* 0x004fe2000000001c */
[----:B------:R-:W-:Y:S02]  /*03b0*/  IMAD.WIDE R28, R29, 0x4, R16 ;  /* 0x000000041d1c7825 */ /* 0x000fe400078e0210 */
[----:B------:R-:W2:Y:S04]  /*03c0*/  LDG.E R10, desc[UR4][R20.64+-0x4] ;  /* 0xfffffc04140a7981 */ /* 0x000ea8000c1e1900 */
[----:B------:R-:W2:Y:S04]  /*03d0*/  LDG.E R29, desc[UR4][R28.64] ;  /* 0x000000041c1d7981 */ /* 0x000ea8000c1e1900 */
[----:B------:R-:W2:Y:S04]  /*03e0*/  LDG.E R18, desc[UR4][R26.64+-0x10] ;  /* 0xfffff0041a127981 */ /* 0x000ea8000c1e1900 */
[----:B------:R-:W2:Y:S01]  /*03f0*/  LDG.E R7, desc[UR4][R20.64] ;  /* 0x0000000414077981 */ /* 0x000ea2000c1e1900 */
[----:B---3--:R-:W-:Y:S01]  /*0400*/  FFMA R8, R11, R8, R22 ;  /* 0x000000080b087223 */ /* 0x008fe20000000016 */
[----:B----4-:R-:W-:-:S02]  /*0410*/  IMAD.WIDE R22, R23, 0x4, R16 ;  /* 0x0000000417167825 */ /* 0x010fc400078e0210 */
[----:B------:R-:W3:Y:S04]  /*0420*/  LDG.E R11, desc[UR4][R20.64+0x4] ;  /* 0x00000404140b7981 */ /* 0x000ee8000c1e1900 */
[----:B------:R-:W4:Y:S04]  /*0430*/  LDG.E R23, desc[UR4][R22.64] ;  /* 0x0000000416177981 */ /* 0x000f28000c1e1900 */
[----:B------:R-:W4:Y:S04]  /*0440*/  LDG.E R25, desc[UR4][R26.64+-0xc] ;  /* 0xfffff4041a197981 */ /* 0x000f28000c1e1900 */
[----:B------:R-:W4:Y:S04]  /*0450*/  LDG.E R28, desc[UR4][R26.64+-0x8] ;  /* 0xfffff8041a1c7981 */ /* 0x000f28000c1e1900 */
[----:B------:R-:W4:Y:S04]  /*0460*/  LDG.E R22, desc[UR4][R20.64+0x8] ;  /* 0x0000080414167981 */ /* 0x000f28000c1e1900 */
[----:B------:R-:W4:Y:S01]  /*0470*/  LDG.E R24, desc[UR4][R26.64+0x4] ;  /* 0x000004041a187981 */ /* 0x000f22000c1e1900 */
[----:B-----5:R-:W-:Y:S01]  /*0480*/  FFMA R6, R19, R6, R8 ;  /* 0x0000000613067223 */ /* 0x020fe20000000008 */
[----:B------:R-:W-:-:S05]  /*0490*/  IMAD.WIDE R8, R9, 0x4, R16 ;  /* 0x0000000409087825 */ /* 0x000fca00078e0210 */
[----:B------:R0:W5:Y:S01]  /*04a0*/  LDG.E R19, desc[UR4][R8.64] ;  /* 0x0000000408137981 */ /* 0x000162000c1e1900 */
[----:B--2---:R-:W-:-:S03]  /*04b0*/  FFMA R18, R18, R29, R6 ;  /* 0x0000001d12127223 */ /* 0x004fc60000000006 */
[----:B------:R-:W2:Y:S01]  /*04c0*/  LDG.E R29, desc[UR4][R20.64+0x1c] ;  /* 0x00001c04141d7981 */ /* 0x000ea2000c1e1900 */
[----:B0-----:R-:W-:-:S04]  /*04d0*/  IMAD.WIDE R8, R10, 0x4, R16 ;  /* 0x000000040a087825 */ /* 0x001fc800078e0210 */
[--C-:B------:R-:W-:Y:S02]  /*04e0*/  IMAD.WIDE R6, R7, 0x4, R16.reuse ;  /* 0x0000000407067825 */ /* 0x100fe400078e0210 */
[----:B------:R-:W2:Y:S02]  /*04f0*/  LDG.E R8, desc[UR4][R8.64] ;  /* 0x0000000408087981 */ /* 0x000ea4000c1e1900 */
[----:B---3--:R-:W-:Y:S02]  /*0500*/  IMAD.WIDE R10, R11, 0x4, R16 ;  /* 0x000000040b0a7825 */ /* 0x008fe400078e0210 */
[----:B------:R-:W3:Y:S02]  /*0510*/  LDG.E R6, desc[UR4][R6.64] ;  /* 0x0000000406067981 */ /* 0x000ee4000c1e1900 */
[----:B----4-:R-:W-:Y:S02]  /*0520*/  FFMA R23, R25, R23, R18 ;  /* 0x0000001719177223 */ /* 0x010fe40000000012 */
[----:B------:R-:W4:Y:S04]  /*0530*/  LDG.E R10, desc[UR4][R10.64] ;  /* 0x000000040a0a7981 */ /* 0x000f28000c1e1900 */
[----:B------:R-:W2:Y:S04]  /*0540*/  LDG.E R9, desc[UR4][R26.64+-0x4] ;  /* 0xfffffc041a097981 */ /* 0x000ea8000c1e1900 */
[----:B------:R-:W3:Y:S04]  /*0550*/  LDG.E R7, desc[UR4][R26.64] ;  /* 0x000000041a077981 */ /* 0x000ee8000c1e1900 */
[----:B------:R-:W4:Y:S04]  /*0560*/  LDG.E R18, desc[UR4][R20.64+0xc] ;  /* 0x00000c0414127981 */ /* 0x000f28000c1e1900 */
[----:B------:R-:W4:Y:S04]  /*0570*/  LDG.E R25, desc[UR4][R20.64+0x14] ;  /* 0x0000140414197981 */ /* 0x000f28000c1e1900 */
[----:B------:R-:W4:Y:S01]  /*0580*/  LDG.E R11, desc[UR4][R26.64+0x18] ;  /* 0x000018041a0b7981 */ /* 0x000f22000c1e1900 */
[----:B-----5:R-:W-:-:S03]  /*0590*/  FFMA R28, R28, R19, R23 ;  /* 0x000000131c1c7223 */ /* 0x020fc60000000017 */
[----:B------:R-:W5:Y:S04]  /*05a0*/  LDG.E R23, desc[UR4][R20.64+0x10] ;  /* 0x0000100414177981 */ /* 0x000f68000c1e1900 */
[----:B------:R0:W5:Y:S02]  /*05b0*/  LDG.E R19, desc[UR4][R20.64+0x18] ;  /* 0x0000180414137981 */ /* 0x000164000c1e1900 */
[----:B0-----:R-:W-:-:S04]  /*05c0*/  IMAD.WIDE R20, R22, 0x4, R16 ;  /* 0x0000000416147825 */ /* 0x001fc800078e0210 */
[----:B--2---:R-:W-:Y:S02]  /*05d0*/  FFMA R8, R9, R8, R28 ;  /* 0x0000000809087223 */ /* 0x004fe4000000001c */
[----:B------:R-:W2:Y:S02]  /*05e0*/  LDG.E R9, desc[UR4][R26.64+0x10] ;  /* 0x000010041a097981 */ /* 0x000ea4000c1e1900 */
[----:B---3--:R-:W-:Y:S02]  /*05f0*/  FFMA R7, R7, R6, R8 ;  /* 0x0000000607077223 */ /* 0x008fe40000000008 */
[----:B------:R-:W3:Y:S02]  /*0600*/  LDG.E R8, desc[UR4][R26.64+0xc] ;  /* 0x00000c041a087981 */ /* 0x000ee4000c1e1900 */
[----:B----4-:R-:W-:Y:S02]  /*0610*/  FFMA R6, R24, R10, R7 ;  /* 0x0000000a18067223 */ /* 0x010fe40000000007 */
[----:B------:R-:W4:Y:S04]  /*0620*/  LDG.E R7, desc[UR4][R26.64+0x8] ;  /* 0x000008041a077981 */ /* 0x000f28000c1e1900 */
[----:B------:R-:W2:Y:S04]  /*0630*/  LDG.E R10, desc[UR4][R26.64+0x14] ;  /* 0x000014041a0a7981 */ /* 0x000ea8000c1e1900 */
[----:B------:R-:W2:Y:S01]  /*0640*/  LDG.E R26, desc[UR4][R26.64+0x1c] ;  /* 0x00001c041a1a7981 */ /* 0x000ea2000c1e1900 */
[----:B------:R-:W-:-:S06]  /*0650*/  IMAD.WIDE R24, R25, 0x4, R16 ;  /* 0x0000000419187825 */ /* 0x000fcc00078e0210 */
[----:B------:R-:W2:Y:S04]  /*0660*/  LDG.E R25, desc[UR4][R24.64] ;  /* 0x0000000418197981 */ /* 0x000ea8000c1e1900 */
[----:B------:R0:W4:Y:S02]  /*0670*/  LDG.E R27, desc[UR4][R20.64] ;  /* 0x00000004141b7981 */ /* 0x000124000c1e1900 */
[----:B0-----:R-:W-:-:S06]  /*0680*/  IMAD.WIDE R20, R18, 0x4, R16 ;  /* 0x0000000412147825 */ /* 0x001fcc00078e0210 */
[----:B------:R-:W3:Y:S01]  /*0690*/  LDG.E R21, desc[UR4][R20.64] ;  /* 0x0000000414157981 */ /* 0x000ee2000c1e1900 */
[----:B-----5:R-:W-:-:S04]  /*06a0*/  IMAD.WIDE R22, R23, 0x4, R16 ;  /* 0x0000000417167825 */ /* 0x020fc800078e0210 */
[--C-:B------:R-:W-:Y:S02]  /*06b0*/  IMAD.WIDE R18, R19, 0x4, R16.reuse ;  /* 0x0000000413127825 */ /* 0x100fe400078e0210 */
[----:B------:R-:W2:Y:S02]  /*06c0*/  LDG.E R22, desc[UR4][R22.64] ;  /* 0x0000000416167981 */ /* 0x000ea4000c1e1900 */
[----:B------:R-:W-:Y:S02]  /*06d0*/  IMAD.WIDE R16, R29, 0x4, R16 ;  /* 0x000000041d107825 */ /* 0x000fe400078e0210 */
[----:B------:R-:W5:Y:S04]  /*06e0*/  LDG.E R18, desc[UR4][R18.64] ;  /* 0x0000000412127981 */ /* 0x000f68000c1e1900 */
[----:B------:R-:W5:Y:S01]  /*06f0*/  LDG.E R16, desc[UR4][R16.64] ;  /* 0x0000000410107981 */ /* 0x000f62000c1e1900 */
[----:B------:R-:W-:-:S04]  /*0700*/  IADD3 R2, PT, PT, R2, 0x10, RZ ;  /* 0x0000001002027810 */ /* 0x000fc80007ffe0ff */
[----:B------:R-:W-:Y:S02]  /*0710*/  ISETP.NE.AND P1, PT, R2, RZ, PT ;  /* 0x000000ff0200720c */ /* 0x000fe40003f25270 */
[----:B------:R-:W-:Y:S01]  /*0720*/  IADD3 R3, PT, PT, R3, 0x10, RZ ;  /* 0x0000001003037810 */ /* 0x000fe20007ffe0ff */
[----:B----4-:R-:W-:-:S04]  /*0730*/  FFMA R7, R7, R27, R6 ;  /* 0x0000001b07077223 */ /* 0x010fc80000000006 */
[----:B---3--:R-:W-:-:S04]  /*0740*/  FFMA R8, R8, R21, R7 ;  /* 0x0000001508087223 */ /* 0x008fc80000000007 */
[----:B--2---:R-:W-:-:S04]  /*0750*/  FFMA R9, R9, R22, R8 ;  /* 0x0000001609097223 */ /* 0x004fc80000000008 */
[----:B------:R-:W-:-:S04]  /*0760*/  FFMA R10, R10, R25, R9 ;  /* 0x000000190a0a7223 */ /* 0x000fc80000000009 */
[----:B-----5:R-:W-:-:S04]  /*0770*/  FFMA R11, R11, R18, R10 ;  /* 0x000000120b0b7223 */ /* 0x020fc8000000000a */
[----:B------:R-:W-:Y:S01]  /*0780*/  FFMA R6, R26, R16, R11 ;  /* 0x000000101a067223 */ /* 0x000fe2000000000b */
[----:B------:R-:W-:Y:S06]  /*0790*/  @P1 BRA `(.L_x_4) ;  /* 0xfffffff800a41947 */ /* 0x000fec000383ffff */
.L_x_3:
[----:B------:R-:W-:Y:S05]  /*07a0*/  BSYNC.RECONVERGENT B1 ;  /* 0x0000000000017941 */ /* 0x000fea0003800200 */
.L_x_2:
[----:B------:R-:W-:Y:S05]  /*07b0*/  @!P0 BRA `(.L_x_1) ;  /* 0x0000000400948947 */ /* 0x000fea0003800000 */
[----:B------:R-:W-:Y:S01]  /*07c0*/  ISETP.GE.U32.AND P0, PT, R5, 0x8, PT ;  /* 0x000000080500780c */ /* 0x000fe20003f06070 */
[----:B------:R-:W-:Y:S01]  /*07d0*/  BSSY.RECONVERGENT B1, `(.L_x_5) ;  /* 0x0000032000017945 */ /* 0x000fe20003800200 */
[----:B------:R-:W-:-:S04]  /*07e0*/  LOP3.LUT R24, R4, 0x7, RZ, 0xc0, !PT ;  /* 0x0000000704187812 */ /* 0x000fc800078ec0ff */
[----:B------:R-:W-:-:S07]  /*07f0*/  ISETP.NE.AND P1, PT, R24, RZ, PT ;  /* 0x000000ff1800720c */ /* 0x000fce0003f25270 */
[----:B------:R-:W-:Y:S06]  /*0800*/  @!P0 BRA `(.L_x_6) ;  /* 0x0000000000b88947 */ /* 0x000fec0003800000 */
[----:B------:R-:W0:Y:S08]  /*0810*/  LDC.64 R20, c[0x0][0x390] ;  /* 0x0000e400ff147b82 */ /* 0x000e300000000a00 */
[----:B------:R-:W1:Y:S08]  /*0820*/  LDC.64 R10, c[0x0][0x3a0] ;  /* 0x0000e800ff0a7b82 */ /* 0x000e700000000a00 */
[----:B------:R-:W2:Y:S01]  /*0830*/  LDC.64 R8, c[0x0][0x398] ;  /* 0x0000e600ff087b82 */ /* 0x000ea20000000a00 */
[----:B0-----:R-:W-:-:S05]  /*0840*/  IMAD.WIDE R20, R3, 0x4, R20 ;  /* 0x0000000403147825 */ /* 0x001fca00078e0214 */
[----:B------:R-:W1:Y:S04]  /*0850*/  LDG.E R29, desc[UR4][R20.64] ;  /* 0x00000004141d7981 */ /* 0x000e68000c1e1900 */
[----:B------:R-:W3:Y:S04]  /*0860*/  LDG.E R27, desc[UR4][R20.64+0x4] ;  /* 0x00000404141b7981 */ /* 0x000ee8000c1e1900 */
[----:B------:R-:W4:Y:S04]  /*0870*/  LDG.E R25, desc[UR4][R20.64+0x8] ;  /* 0x0000080414197981 */ /* 0x000f28000c1e1900 */
[----:B------:R-:W5:Y:S04]  /*0880*/  LDG.E R13, desc[UR4][R20.64+0xc] ;  /* 0x00000c04140d7981 */ /* 0x000f68000c1e1900 */
[----:B------:R-:W5:Y:S04]  /*0890*/  LDG.E R15, desc[UR4][R20.64+0x10] ;  /* 0x00001004140f7981 */ /* 0x000f68000c1e1900 */
[----:B------:R-:W5:Y:S04]  /*08a0*/  LDG.E R17, desc[UR4][R20.64+0x14] ;  /* 0x0000140414117981 */ /* 0x000f68000c1e1900 */
[----:B------:R-:W5:Y:S04]  /*08b0*/  LDG.E R19, desc[UR4][R20.64+0x18] ;  /* 0x0000180414137981 */ /* 0x000f68000c1e1900 */
[----:B------:R4:W5:Y:S01]  /*08c0*/  LDG.E R23, desc[UR4][R20.64+0x1c] ;  /* 0x00001c0414177981 */ /* 0x000962000c1e1900 */
[----:B--2---:R-:W-:-:S05]  /*08d0*/  IMAD.WIDE R8, R3, 0x4, R8 ;  /* 0x0000000403087825 */ /* 0x004fca00078e0208 */
[----:B------:R-:W2:Y:S04]  /*08e0*/  LDG.E R7, desc[UR4][R8.64] ;  /* 0x0000000408077981 */ /* 0x000ea8000c1e1900 */
[----:B------:R-:W2:Y:S01]  /*08f0*/  LDG.E R22, desc[UR4][R8.64+0x8] ;  /* 0x0000080408167981 */ /* 0x000ea2000c1e1900 */
[----:B-1----:R-:W-:-:S04]  /*0900*/  IMAD.WIDE R28, R29, 0x4, R10 ;  /* 0x000000041d1c7825 */ /* 0x002fc800078e020a */
[--C-:B---3--:R-:W-:Y:S01]  /*0910*/  IMAD.WIDE R26, R27, 0x4, R10.reuse ;  /* 0x000000041b1a7825 */ /* 0x108fe200078e020a */
[----:B------:R-:W2:Y:S03]  /*0920*/  LDG.E R5, desc[UR4][R28.64] ;  /* 0x000000041c057981 */ /* 0x000ea6000c1e1900 */
[--C-:B----4-:R-:W-:Y:S01]  /*0930*/  IMAD.WIDE R20, R25, 0x4, R10.reuse ;  /* 0x0000000419147825 */ /* 0x110fe200078e020a */
[----:B------:R-:W3:Y:S04]  /*0940*/  LDG.E R2, desc[UR4][R26.64] ;  /* 0x000000041a027981 */ /* 0x000ee8000c1e1900 */
[----:B------:R-:W3:Y:S01]  /*0950*/  LDG.E R25, desc[UR4][R8.64+0x4] ;  /* 0x0000040408197981 */ /* 0x000ee2000c1e1900 */
[----:B-----5:R-:W-:-:S03]  /*0960*/  IMAD.WIDE R12, R13, 0x4, R10 ;  /* 0x000000040d0c7825 */ /* 0x020fc600078e020a */
[----:B------:R-:W4:Y:S01]  /*0970*/  LDG.E R21, desc[UR4][R20.64] ;  /* 0x0000000414157981 */ /* 0x000f22000c1e1900 */
[----:B------:R-:W-:-:S03]  /*0980*/  IMAD.WIDE R14, R15, 0x4, R10 ;  /* 0x000000040f0e7825 */ /* 0x000fc600078e020a */
[----:B------:R-:W5:Y:S01]  /*0990*/  LDG.E R13, desc[UR4][R12.64] ;  /* 0x000000040c0d7981 */ /* 0x000f62000c1e1900 */
[----:B------:R-:W-:-:S03]  /*09a0*/  IMAD.WIDE R16, R17, 0x4, R10 ;  /* 0x0000000411107825 */ /* 0x000fc600078e020a */
[----:B------:R-:W5:Y:S01]  /*09b0*/  LDG.E R28, desc[UR4][R8.64+0xc] ;  /* 0x00000c04081c7981 */ /* 0x000f62000c1e1900 */
[----:B------:R-:W-:-:S03]  /*09c0*/  IMAD.WIDE R18, R19, 0x4, R10 ;  /* 0x0000000413127825 */ /* 0x000fc600078e020a */
[----:B------:R-:W5:Y:S04]  /*09d0*/  LDG.E R14, desc[UR4][R14.64] ;  /* 0x000000040e0e7981 */ /* 0x000f68000c1e1900 */
[----:B------:R-:W5:Y:S01]  /*09e0*/  LDG.E R29, desc[UR4][R8.64+0x10] ;  /* 0x00001004081d7981 */ /* 0x000f62000c1e1900 */
[----:B------:R-:W-:-:S03]  /*09f0*/  IMAD.WIDE R10, R23, 0x4, R10 ;  /* 0x00000004170a7825 */ /* 0x000fc600078e020a */
[----:B------:R-:W5:Y:S04]  /*0a00*/  LDG.E R17, desc[UR4][R16.64] ;  /* 0x0000000410117981 */ /* 0x000f68000c1e1900 */
[----:B------:R-:W5:Y:S04]  /*0a10*/  LDG.E R26, desc[UR4][R8.64+0x14] ;  /* 0x00001404081a7981 */ /* 0x000f68000c1e1900 */
[----:B------:R-:W5:Y:S04]  /*0a20*/  LDG.E R18, desc[UR4][R18.64] ;  /* 0x0000000412127981 */ /* 0x000f68000c1e1900 */
[----:B------:R-:W5:Y:S04]  /*0a30*/  LDG.E R23, desc[UR4][R8.64+0x18] ;  /* 0x0000180408177981 */ /* 0x000f68000c1e1900 */
[----:B------:R-:W5:Y:S04]  /*0a40*/  LDG.E R12, desc[UR4][R8.64+0x1c] ;  /* 0x00001c04080c7981 */ /* 0x000f68000c1e1900 */
[----:B------:R-:W5:Y:S01]  /*0a50*/  LDG.E R10, desc[UR4][R10.64] ;  /* 0x000000040a0a7981 */ /* 0x000f62000c1e1900 */
[----:B------:R-:W-:Y:S01]  /*0a60*/  IADD3 R3, PT, PT, R3, 0x8, RZ ;  /* 0x0000000803037810 */ /* 0x000fe20007ffe0ff */
[----:B--2---:R-:W-:-:S04]  /*0a70*/  FFMA R6, R7, R5, R6 ;  /* 0x0000000507067223 */ /* 0x004fc80000000006 */
[----:B---3--:R-:W-:-:S04]  /*0a80*/  FFMA R25, R25, R2, R6 ;  /* 0x0000000219197223 */ /* 0x008fc80000000006 */
[----:B----4-:R-:W-:-:S04]  /*0a90*/  FFMA R21, R22, R21, R25 ;  /* 0x0000001516157223 */ /* 0x010fc80000000019 */
[----:B-----5:R-:W-:-:S04]  /*0aa0*/  FFMA R28, R28, R13, R21 ;  /* 0x0000000d1c1c7223 */ /* 0x020fc80000000015 */
[----:B------:R-:W-:-:S04]  /*0ab0*/  FFMA R29, R29, R14, R28 ;  /* 0x0000000e1d1d7223 */ /* 0x000fc8000000001c */
[----:B------:R-:W-:-:S04]  /*0ac0*/  FFMA R26, R26, R17, R29 ;  /* 0x000000111a1a7223 */ /* 0x000fc8000000001d */
[----:B------:R-:W-:-:S04]  /*0ad0*/  FFMA R23, R23, R18, R26 ;  /* 0x0000001217177223 */ /* 0x000fc8000000001a */
[----:B------:R-:W-:-:S07]  /*0ae0*/  FFMA R6, R12, R10, R23 ;  /* 0x0000000a0c067223 */ /* 0x000fce0000000017 */
.L_x_6:
[----:B------:R-:W-:Y:S05]  /*0af0*/  BSYNC.RECONVERGENT B1 ;  /* 0x0000000000017941 */ /* 0x000fea0003800200 */
.L_x_5:
[----:B------:R-:W-:Y:S05]  /*0b00*/  @!P1 BRA `(.L_x_1) ;  /* 0x0000000000c09947 */ /* 0x000fea0003800000 */
[----:B------:R-:W-:Y:S01]  /*0b10*/  ISETP.GE.U32.AND P0, PT, R24, 0x4, PT ;  /* 0x000000041800780c */ /* 0x000fe20003f06070 */
[----:B------:R-:W-:Y:S01]  /*0b20*/  BSSY.RECONVERGENT B1, `(.L_x_7) ;  /* 0x000001e000017945 */ /* 0x000fe20003800200 */
[----:B------:R-:W-:-:S04]  /*0b30*/  LOP3.LUT R4, R4, 0x3, RZ, 0xc0, !PT ;  /* 0x0000000304047812 */ /* 0x000fc800078ec0ff */
[----:B------:R-:W-:-:S07]  /*0b40*/  ISETP.NE.AND P1, PT, R4, RZ, PT ;  /* 0x000000ff0400720c */ /* 0x000fce0003f25270 */
[----:B------:R-:W-:Y:S06]  /*0b50*/  @!P0 BRA `(.L_x_8) ;  /* 0x0000000000688947 */ /* 0x000fec0003800000 */
[----:B------:R-:W0:Y:S08]  /*0b60*/  LDC.64 R8, c[0x0][0x390] ;  /* 0x0000e400ff087b82 */ /* 0x000e300000000a00 */
[----:B------:R-:W1:Y:S01]  /*0b70*/  LDC.64 R10, c[0x0][0x398] ;  /* 0x0000e600ff0a7b82 */ /* 0x000e620000000a00 */
[----:B0-----:R-:W-:-:S07]  /*0b80*/  IMAD.WIDE R12, R3, 0x4, R8 ;  /* 0x00000004030c7825 */ /* 0x001fce00078e0208 */
[----:B------:R-:W0:Y:S01]  /*0b90*/  LDC.64 R8, c[0x0][0x3a0] ;  /* 0x0000e800ff087b82 */ /* 0x000e220000000a00 */
[----:B------:R-:W0:Y:S04]  /*0ba0*/  LDG.E R15, desc[UR4][R12.64] ;  /* 0x000000040c0f7981 */ /* 0x000e28000c1e1900 */
[----:B------:R-:W2:Y:S04]  /*0bb0*/  LDG.E R17, desc[UR4][R12.64+0x4] ;  /* 0x000004040c117981 */ /* 0x000ea8000c1e1900 */
[----:B------:R-:W3:Y:S04]  /*0bc0*/  LDG.E R19, desc[UR4][R12.64+0x8] ;  /* 0x000008040c137981 */ /* 0x000ee8000c1e1900 */
[----:B------:R-:W4:Y:S01]  /*0bd0*/  LDG.E R7, desc[UR4][R12.64+0xc] ;  /* 0x00000c040c077981 */ /* 0x000f22000c1e1900 */
[----:B-1----:R-:W-:-:S05]  /*0be0*/  IMAD.WIDE R10, R3, 0x4, R10 ;  /* 0x00000004030a7825 */ /* 0x002fca00078e020a */
[----:B------:R-:W5:Y:S04]  /*0bf0*/  LDG.E R5, desc[UR4][R10.64] ;  /* 0x000000040a057981 */ /* 0x000f68000c1e1900 */
[----:B------:R-:W5:Y:S04]  /*0c00*/  LDG.E R2, desc[UR4][R10.64+0x4] ;  /* 0x000004040a027981 */ /* 0x000f68000c1e1900 */
[----:B------:R-:W5:Y:S01]  /*0c10*/  LDG.E R13, desc[UR4][R10.64+0xc] ;  /* 0x00000c040a0d7981 */ /* 0x000f62000c1e1900 */
[----:B0-----:R-:W-:-:S04]  /*0c20*/  IMAD.WIDE R14, R15, 0x4, R8 ;  /* 0x000000040f0e7825 */ /* 0x001fc800078e0208 */
[--C-:B--2---:R-:W-:Y:S02]  /*0c30*/  IMAD.WIDE R16, R17, 0x4, R8.reuse ;  /* 0x0000000411107825 */ /* 0x104fe400078e0208 */
[----:B------:R-:W5:Y:S02]  /*0c40*/  LDG.E R14, desc[UR4][R14.64] ;  /* 0x000000040e0e7981 */ /* 0x000f64000c1e1900 */
[--C-:B---3--:R-:W-:Y:S02]  /*0c50*/  IMAD.WIDE R18, R19, 0x4, R8.reuse ;  /* 0x0000000413127825 */ /* 0x108fe400078e0208 */
[----:B------:R-:W2:Y:S02]  /*0c60*/  LDG.E R16, desc[UR4][R16.64] ;  /* 0x0000000410107981 */ /* 0x000ea4000c1e1900 */
[----:B----4-:R-:W-:Y:S02]  /*0c70*/  IMAD.WIDE R8, R7, 0x4, R8 ;  /* 0x0000000407087825 */ /* 0x010fe400078e0208 */
[----:B------:R-:W3:Y:S04]  /*0c80*/  LDG.E R18, desc[UR4][R18.64] ;  /* 0x0000000412127981 */ /* 0x000ee8000c1e1900 */
[----:B------:R-:W3:Y:S04]  /*0c90*/  LDG.E R7, desc[UR4][R10.64+0x8] ;  /* 0x000008040a077981 */ /* 0x000ee8000c1e1900 */
[----:B------:R-:W4:Y:S01]  /*0ca0*/  LDG.E R8, desc[UR4][R8.64] ;  /* 0x0000000408087981 */ /* 0x000f22000c1e1900 */
[----:B------:R-:W-:Y:S01]  /*0cb0*/  IADD3 R3, PT, PT, R3, 0x4, RZ ;  /* 0x0000000403037810 */ /* 0x000fe20007ffe0ff */
[----:B-----5:R-:W-:-:S04]  /*0cc0*/  FFMA R5, R5, R14, R6 ;  /* 0x0000000e05057223 */ /* 0x020fc80000000006 */
[----:B--2---:R-:W-:-:S04]  /*0cd0*/  FFMA R2, R2, R16, R5 ;  /* 0x0000001002027223 */ /* 0x004fc80000000005 */
[----:B---3--:R-:W-:-:S04]  /*0ce0*/  FFMA R2, R7, R18, R2 ;  /* 0x0000001207027223 */ /* 0x008fc80000000002 */
[----:B----4-:R-:W-:-:S07]  /*0cf0*/  FFMA R6, R13, R8, R2 ;  /* 0x000000080d067223 */ /* 0x010fce0000000002 */
.L_x_8:
[----:B------:R-:W-:Y:S05]  /*0d00*/  BSYNC.RECONVERGENT B1 ;  /* 0x0000000000017941 */ /* 0x000fea0003800200 */
.L_x_7:
[----:B------:R-:W-:Y:S05]  /*0d10*/  @!P1 BRA `(.L_x_1) ;  /* 0x00000000003c9947 */ /* 0x000fea0003800000 */
[----:B------:R-:W0:Y:S01]  /*0d20*/  LDC.64 R16, c[0x0][0x3a0] ;  /* 0x0000e800ff107b82 */ /* 0x000e220000000a00 */
[----:B------:R-:W-:-:S07]  /*0d30*/  IADD3 R2, PT, PT, -R4, RZ, RZ ;  /* 0x000000ff04027210 */ /* 0x000fce0007ffe1ff */
[----:B------:R-:W1:Y:S08]  /*0d40*/  LDC.64 R12, c[0x0][0x390] ;  /* 0x0000e400ff0c7b82 */ /* 0x000e700000000a00 */
[----:B------:R-:W2:Y:S02]  /*0d50*/  LDC.64 R14, c[0x0][0x398] ;  /* 0x0000e600ff0e7b82 */ /* 0x000ea40000000a00 */
.L_x_9:
[----:B-1----:R-:W-:-:S06]  /*0d60*/  IMAD.WIDE R4, R3, 0x4, R12 ;  /* 0x0000000403047825 */ /* 0x002fcc00078e020c */
[----:B------:R-:W0:Y:S01]  /*0d70*/  LDG.E R5, desc[UR4][R4.64] ;  /* 0x0000000404057981 */ /* 0x000e22000c1e1900 */
[----:B--2---:R-:W-:-:S06]  /*0d80*/  IMAD.WIDE R8, R3, 0x4, R14 ;  /* 0x0000000403087825 */ /* 0x004fcc00078e020e */
[----:B------:R-:W2:Y:S01]  /*0d90*/  LDG.E R9, desc[UR4][R8.64] ;  /* 0x0000000408097981 */ /* 0x000ea2000c1e1900 */
[----:B------:R-:W-:Y:S01]  /*0da0*/  IADD3 R2, PT, PT, R2, 0x1, RZ ;  /* 0x0000000102027810 */ /* 0x000fe20007ffe0ff */
[----:B0-----:R-:W-:-:S06]  /*0db0*/  IMAD.WIDE R10, R5, 0x4, R16 ;  /* 0x00000004050a7825 */ /* 0x001fcc00078e0210 */
[----:B------:R-:W2:Y:S01]  /*0dc0*/  LDG.E R10, desc[UR4][R10.64] ;  /* 0x000000040a0a7981 */ /* 0x000ea2000c1e1900 */
[----:B------:R-:W-:Y:S02]  /*0dd0*/  ISETP.NE.AND P0, PT, R2, RZ, PT ;  /* 0x000000ff0200720c */ /* 0x000fe40003f05270 */
[----:B------:R-:W-:Y:S01]  /*0de0*/  IADD3 R3, PT, PT, R3, 0x1, RZ ;  /* 0x0000000103037810 */ /* 0x000fe20007ffe0ff */
[----:B--2---:R-:W-:-:S10]  /*0df0*/  FFMA R6, R9, R10, R6 ;  /* 0x0000000a09067223 */ /* 0x004fd40000000006 */
[----:B------:R-:W-:Y:S05]  /*0e00*/  @P0 BRA `(.L_x_9) ;  /* 0xfffffffc00d40947 */ /* 0x000fea000383ffff */
.L_x_1:
[----:B------:R-:W-:Y:S05]  /*0e10*/  BSYNC.RECONVERGENT B0 ;  /* 0x0000000000007941 */ /* 0x000fea0003800200 */
.L_x_0:
[----:B------:R-:W0:Y:S02]  /*0e20*/  LDC.64 R2, c[0x0][0x3a8] ;  /* 0x0000ea00ff027b82 */ /* 0x000e240000000a00 */
[----:B0-----:R-:W-:-:S05]  /*0e30*/  IMAD.WIDE R2, R0, 0x4, R2 ;  /* 0x0000000400027825 */ /* 0x001fca00078e0202 */
[----:B------:R-:W-:Y:S01]  /*0e40*/  STG.E desc[UR4][R2.64], R6 ;  /* 0x0000000602007986 */ /* 0x000fe2000c101904 */
[----:B------:R-:W-:Y:S05]  /*0e50*/  EXIT ;  /* 0x000000000000794d */ /* 0x000fea0003800000 */
.L_x_10:
[----:B------:R-:W-:-:S00]  /*0e60*/  BRA `(.L_x_10) ;  /* 0xfffffffc00fc7947 */ /* 0x000fc0000383ffff */
[----:B------:R-:W-:-:S00]  /*0e70*/  NOP ;  /* 0x0000000000007918 */ /* 0x000fc00000000000 */
        /* <DEDUP_REMOVED lines=8> */
.L_x_11:


//--------------------- .nv.shared.reserved.0     --------------------------
	.section	.nv.shared.reserved.0,"aw",@nobits
	.weak		__nv_reservedSMEM_offset_0_alias
	.size		__nv_reservedSMEM_offset_0_alias, 0, 64
	.other		__nv_reservedSMEM_offset_0_alias,@"STO_CUDA_RESERVED_SHARED STV_DEFAULT"
__nv_reservedSMEM_offset_0_alias:
	.zero		0
	.zero		64


//--------------------- .nv.constant0._Z8spmv_csriPKiS0_PKfS2_Pf --------------------------
	.section	.nv.constant0._Z8spmv_csriPKiS0_PKfS2_Pf,"a",@progbits
	.sectionflags	@""
	.align	4
.nv.constant0._Z8spmv_csriPKiS0_PKfS2_Pf:
	.zero		944


//--------------------- SYMBOLS --------------------------

	.type		.nv.reservedSmem.offset0,@object
	.size		.nv.reservedSmem.offset0,0x4
